//
// Generated by NVIDIA NVVM Compiler
//
// Compiler Build ID: CL-36424714
// Cuda compilation tools, release 13.0, V13.0.88
// Based on NVVM 20.0.0
//

.version 9.0
.target sm_100
.address_size 64

	// .globl	_Z9calculatePiii

.visible .entry _Z9calculatePiii(
	.param .u64 .ptr .align 1 _Z9calculatePiii_param_0,
	.param .u32 _Z9calculatePiii_param_1,
	.param .u32 _Z9calculatePiii_param_2
)
{
	.reg .pred 	%p<3>;
	.reg .b32 	%r<14>;
	.reg .b64 	%rd<7>;

	ld.param.u64 	%rd1, [_Z9calculatePiii_param_0];
	ld.param.u32 	%r4, [_Z9calculatePiii_param_1];
	ld.param.u32 	%r5, [_Z9calculatePiii_param_2];
	mov.u32 	%r6, %ntid.x;
	mov.u32 	%r7, %ctaid.x;
	mov.u32 	%r8, %tid.x;
	mad.lo.s32 	%r1, %r6, %r7, %r8;
	shl.b32 	%r2, %r5, 1;
	div.s32 	%r9, %r4, %r2;
	setp.gt.s32 	%p1, %r1, %r9;
	@%p1 bra 	$L__BB0_3;
	mul.lo.s32 	%r3, %r2, %r1;
	add.s32 	%r10, %r3, %r5;
	setp.ge.s32 	%p2, %r10, %r4;
	@%p2 bra 	$L__BB0_3;
	cvta.to.global.u64 	%rd2, %rd1;
	mul.wide.s32 	%rd3, %r3, 4;
	add.s64 	%rd4, %rd2, %rd3;
	ld.global.u32 	%r11, [%rd4];
	mul.wide.s32 	%rd5, %r5, 4;
	add.s64 	%rd6, %rd4, %rd5;
	ld.global.u32 	%r12, [%rd6];
	xor.b32  	%r13, %r12, %r11;
	st.global.u32 	[%rd4], %r13;
$L__BB0_3:
	ret;

}


// ===== COMPILED SASS (sm_100) =====

	.target	sm_100

	.elftype	@"ET_EXEC"


//--------------------- .note.nv.tkinfo           --------------------------
	.section	.note.nv.tkinfo,"",@"SHT_NOTE"
	.sectionflags	@"SHF_NOTE_NV_TKINFO"
	.tkinfo
        /*0018*/ 	.word	0x00000002
        /*0030*/ 	.string	""
        /*0030*/ 	.string	"ptxas"
        /*0030*/ 	.string	"Cuda compilation tools, release 13.0, V13.0.88"
        /*0030*/ 	.string	"Build cuda_13.0.r13.0/compiler.36424714_0"
        /*0030*/ 	.string	"-arch sm_100 -m 64 "



//--------------------- .note.nv.cuinfo           --------------------------
	.section	.note.nv.cuinfo,"",@"SHT_NOTE"
	.sectionflags	@"SHF_NOTE_NV_CUINFO"
        /*0018*/ 	.short	0x0002
        /*001a*/ 	.short	0x0064
        /*001c*/ 	.short	0x0082
	.zero		2


//--------------------- .nv.info                  --------------------------
	.section	.nv.info,"",@"SHT_CUDA_INFO"
	.align	4


	//----- nvinfo : EIATTR_REGCOUNT
	.align		4
        /*0000*/ 	.byte	0x04, 0x2f
        /*0002*/ 	.short	(.L_1 - .L_0)
	.align		4
.L_0:
        /*0004*/ 	.word	index@(_Z9calculatePiii)
        /*0008*/ 	.word	0x0000000e


	//----- nvinfo : EIATTR_FRAME_SIZE
	.align		4
.L_1:
        /*000c*/ 	.byte	0x04, 0x11
        /*000e*/ 	.short	(.L_3 - .L_2)
	.align		4
.L_2:
        /*0010*/ 	.word	index@(_Z9calculatePiii)
        /*0014*/ 	.word	0x00000000


	//----- nvinfo : EIATTR_MIN_STACK_SIZE
	.align		4
.L_3:
        /*0018*/ 	.byte	0x04, 0x12
        /*001a*/ 	.short	(.L_5 - .L_4)
	.align		4
.L_4:
        /*001c*/ 	.word	index@(_Z9calculatePiii)
        /*0020*/ 	.word	0x00000000
.L_5:


//--------------------- .nv.compat                --------------------------
	.section	.nv.compat,"",@"SHT_CUDA_COMPAT_INFO"
	.align	4
        /*0000*/ 	.byte	0x02, 0x09, 0x00, 0x00, 0x02, 0x02, 0x01, 0x00, 0x02, 0x05, 0x05, 0x00, 0x03, 0x07, 0x01, 0x01
        /*0010*/ 	.byte	0x02, 0x03, 0x00, 0x00, 0x02, 0x06, 0x01, 0x00, 0x04, 0x0b, 0x08, 0x00, 0x09, 0x00, 0x00, 0x00
        /*0020*/ 	.byte	0x00, 0x00, 0x00, 0x00


//--------------------- .nv.info._Z9calculatePiii --------------------------
	.section	.nv.info._Z9calculatePiii,"",@"SHT_CUDA_INFO"
	.sectionflags	@""
	.align	4


	//----- nvinfo : EIATTR_CUDA_API_VERSION
	.align		4
        /*0000*/ 	.byte	0x04, 0x37
        /*0002*/ 	.short	(.L_7 - .L_6)
.L_6:
        /*0004*/ 	.word	0x00000082


	//----- nvinfo : EIATTR_KPARAM_INFO
	.align		4
.L_7:
        /*0008*/ 	.byte	0x04, 0x17
        /*000a*/ 	.short	(.L_9 - .L_8)
.L_8:
        /*000c*/ 	.word	0x00000000
        /*0010*/ 	.short	0x0002
        /*0012*/ 	.short	0x000c
        /*0014*/ 	.byte	0x00, 0xf0, 0x11, 0x00


	//----- nvinfo : EIATTR_KPARAM_INFO
	.align		4
.L_9:
        /*0018*/ 	.byte	0x04, 0x17
        /*001a*/ 	.short	(.L_11 - .L_10)
.L_10:
        /*001c*/ 	.word	0x00000000
        /*0020*/ 	.short	0x0001
        /*0022*/ 	.short	0x0008
        /*0024*/ 	.byte	0x00, 0xf0, 0x11, 0x00


	//----- nvinfo : EIATTR_KPARAM_INFO
	.align		4
.L_11:
        /*0028*/ 	.byte	0x04, 0x17
        /*002a*/ 	.short	(.L_13 - .L_12)
.L_12:
        /*002c*/ 	.word	0x00000000
        /*0030*/ 	.short	0x0000
        /*0032*/ 	.short	0x0000
        /*0034*/ 	.byte	0x00, 0xf5, 0x21, 0x00


	//----- nvinfo : EIATTR_SPARSE_MMA_MASK
	.align		4
.L_13:
        /*0038*/ 	.byte	0x03, 0x50
        /*003a*/ 	.short	0x0000


	//----- nvinfo : EIATTR_MAXREG_COUNT
	.align		4
        /*003c*/ 	.byte	0x03, 0x1b
        /*003e*/ 	.short	0x00ff


	//----- nvinfo : EIATTR_MERCURY_ISA_VERSION
	.align		4
        /*0040*/ 	.byte	0x03, 0x5f
        /*0042*/ 	.short	0x0101


	//----- nvinfo : EIATTR_VRC_CTA_INIT_COUNT
	.align		4
        /*0044*/ 	.byte	0x02, 0x4a
	.zero		1
	.zero		1


	//----- nvinfo : EIATTR_EXIT_INSTR_OFFSETS
	.align		4
        /*0048*/ 	.byte	0x04, 0x1c
        /*004a*/ 	.short	(.L_15 - .L_14)


	//   ....[0]....
.L_14:
        /*004c*/ 	.word	0x00000210


	//   ....[1]....
        /*0050*/ 	.word	0x00000250


	//   ....[2]....
        /*0054*/ 	.word	0x000002e0


	//----- nvinfo : EIATTR_CBANK_PARAM_SIZE
	.align		4
.L_15:
        /*0058*/ 	.byte	0x03, 0x19
        /*005a*/ 	.short	0x0010


	//----- nvinfo : EIATTR_PARAM_CBANK
	.align		4
        /*005c*/ 	.byte	0x04, 0x0a
        /*005e*/ 	.short	(.L_17 - .L_16)
	.align		4
.L_16:
        /*0060*/ 	.word	index@(.nv.constant0._Z9calculatePiii)
        /*0064*/ 	.short	0x0380
        /*0066*/ 	.short	0x0010


	//----- nvinfo : EIATTR_SW_WAR
	.align		4
.L_17:
        /*0068*/ 	.byte	0x04, 0x36
        /*006a*/ 	.short	(.L_19 - .L_18)
.L_18:
        /*006c*/ 	.word	0x00000008
.L_19:


//--------------------- .nv.callgraph             --------------------------
	.section	.nv.callgraph,"",@"SHT_CUDA_CALLGRAPH"
	.align	4
	.sectionentsize	8
	.align		4
        /*0000*/ 	.word	0x00000000
	.align		4
        /*0004*/ 	.word	0xffffffff
	.align		4
        /*0008*/ 	.word	0x00000000
	.align		4
        /*000c*/ 	.word	0xfffffffe
	.align		4
        /*0010*/ 	.word	0x00000000
	.align		4
        /*0014*/ 	.word	0xfffffffd
	.align		4
        /*0018*/ 	.word	0x00000000
	.align		4
        /*001c*/ 	.word	0xfffffffc


//--------------------- .text._Z9calculatePiii    --------------------------
	.section	.text._Z9calculatePiii,"ax",@progbits
	.align	128
        .global         _Z9calculatePiii
        .type           _Z9calculatePiii,@function
        .size           _Z9calculatePiii,(.L_x_1 - _Z9calculatePiii)
        .other          _Z9calculatePiii,@"STO_CUDA_ENTRY STV_DEFAULT"
_Z9calculatePiii:
.text._Z9calculatePiii:
[----:B------:R-:W-:Y:S08]  /*0000*/  LDC R1, c[0x0][0x37c] ;  /* 0x0000df00ff017b82 */ /* 0x000ff00000000800 */
[----:B------:R-:W0:Y:S01]  /*0010*/  LDC.64 R2, c[0x0][0x388] ;  /* 0x0000e200ff027b82 */ /* 0x000e220000000a00 */
[----:B------:R-:W1:Y:S01]  /*0020*/  LDCU UR4, c[0x0][0x360] ;  /* 0x00006c00ff0477ac */ /* 0x000e620008000800 */
[----:B0-----:R-:W-:Y:S01]  /*0030*/  IMAD.SHL.U32 R7, R3, 0x2, RZ ;  /* 0x0000000203077824 */ /* 0x001fe200078e00ff */
[----:B------:R-:W-:-:S04]  /*0040*/  IABS R8, R2 ;  /* 0x0000000200087213 */ /* 0x000fc80000000000 */
[-C--:B------:R-:W-:Y:S02]  /*0050*/  IABS R11, R7.reuse ;  /* 0x00000007000b7213 */ /* 0x080fe40000000000 */
[----:B------:R-:W-:Y:S02]  /*0060*/  IABS R10, R7 ;  /* 0x00000007000a7213 */ /* 0x000fe40000000000 */
[----:B------:R-:W0:Y:S08]  /*0070*/  I2F.RP R0, R11 ;  /* 0x0000000b00007306 */ /* 0x000e300000209400 */
[----:B0-----:R-:W0:Y:S02]  /*0080*/  MUFU.RCP R0, R0 ;  /* 0x0000000000007308 */ /* 0x001e240000001000 */
[----:B0-----:R-:W-:-:S02]  /*0090*/  VIADD R4, R0, 0xffffffe ;  /* 0x0ffffffe00047836 */ /* 0x001fc40000000000 */
[----:B------:R-:W-:-:S04]  /*00a0*/  IMAD.MOV R0, RZ, RZ, -R10 ;  /* 0x000000ffff007224 */ /* 0x000fc800078e0a0a */
[----:B------:R0:W2:Y:S02]  /*00b0*/  F2I.FTZ.U32.TRUNC.NTZ R5, R4 ;  /* 0x0000000400057305 */ /* 0x0000a4000021f000 */
[----:B0-----:R-:W-:Y:S01]  /*00c0*/  HFMA2 R4, -RZ, RZ, 0, 0 ;  /* 0x00000000ff047431 */ /* 0x001fe200000001ff */
[----:B--2---:R-:W-:-:S05]  /*00d0*/  IADD3 R6, PT, PT, RZ, -R5, RZ ;  /* 0x80000005ff067210 */ /* 0x004fca0007ffe0ff */
[----:B------:R-:W-:Y:S02]  /*00e0*/  IMAD R9, R6, R11, RZ ;  /* 0x0000000b06097224 */ /* 0x000fe400078e02ff */
[----:B------:R-:W-:Y:S02]  /*00f0*/  IMAD.MOV.U32 R6, RZ, RZ, R8 ;  /* 0x000000ffff067224 */ /* 0x000fe400078e0008 */
[----:B------:R-:W-:Y:S02]  /*0100*/  IMAD.HI.U32 R5, R5, R9, R4 ;  /* 0x0000000905057227 */ /* 0x000fe400078e0004 */
[----:B------:R-:W1:Y:S04]  /*0110*/  S2R R4, SR_CTAID.X ;  /* 0x0000000000047919 */ /* 0x000e680000002500 */
[----:B------:R-:W-:Y:S01]  /*0120*/  IMAD.HI.U32 R5, R5, R6, RZ ;  /* 0x0000000605057227 */ /* 0x000fe200078e00ff */
[----:B------:R-:W1:Y:S03]  /*0130*/  S2R R9, SR_TID.X ;  /* 0x0000000000097919 */ /* 0x000e660000002100 */
[----:B------:R-:W-:-:S05]  /*0140*/  IMAD R0, R5, R0, R6 ;  /* 0x0000000005007224 */ /* 0x000fca00078e0206 */
[----:B------:R-:W-:-:S13]  /*0150*/  ISETP.GT.U32.AND P2, PT, R11, R0, PT ;  /* 0x000000000b00720c */ /* 0x000fda0003f44070 */
[-C--:B------:R-:W-:Y:S01]  /*0160*/  @!P2 IADD3 R0, PT, PT, R0, -R11.reuse, RZ ;  /* 0x8000000b0000a210 */ /* 0x080fe20007ffe0ff */
[----:B------:R-:W-:Y:S01]  /*0170*/  @!P2 VIADD R5, R5, 0x1 ;  /* 0x000000010505a836 */ /* 0x000fe20000000000 */
[C---:B------:R-:W-:Y:S02]  /*0180*/  ISETP.NE.AND P2, PT, R7.reuse, RZ, PT ;  /* 0x000000ff0700720c */ /* 0x040fe40003f45270 */
[----:B------:R-:W-:Y:S02]  /*0190*/  ISETP.GE.U32.AND P0, PT, R0, R11, PT ;  /* 0x0000000b0000720c */ /* 0x000fe40003f06070 */
[----:B------:R-:W-:-:S04]  /*01a0*/  LOP3.LUT R0, R7, R2, RZ, 0x3c, !PT ;  /* 0x0000000207007212 */ /* 0x000fc800078e3cff */
[----:B------:R-:W-:Y:S01]  /*01b0*/  ISETP.GE.AND P1, PT, R0, RZ, PT ;  /* 0x000000ff0000720c */ /* 0x000fe20003f26270 */
[----:B-1----:R-:W-:-:S06]  /*01c0*/  IMAD R0, R4, UR4, R9 ;  /* 0x0000000404007c24 */ /* 0x002fcc000f8e0209 */
[----:B------:R-:W-:-:S06]  /*01d0*/  @P0 IADD3 R5, PT, PT, R5, 0x1, RZ ;  /* 0x0000000105050810 */ /* 0x000fcc0007ffe0ff */
[----:B------:R-:W-:Y:S01]  /*01e0*/  @!P1 IMAD.MOV R5, RZ, RZ, -R5 ;  /* 0x000000ffff059224 */ /* 0x000fe200078e0a05 */
[----:B------:R-:W-:-:S04]  /*01f0*/  @!P2 LOP3.LUT R5, RZ, R7, RZ, 0x33, !PT ;  /* 0x00000007ff05a212 */ /* 0x000fc800078e33ff */
[----:B------:R-:W-:-:S13]  /*0200*/  ISETP.GT.AND P0, PT, R0, R5, PT ;  /* 0x000000050000720c */ /* 0x000fda0003f04270 */
[----:B------:R-:W-:Y:S05]  /*0210*/  @P0 EXIT ;  /* 0x000000000000094d */ /* 0x000fea0003800000 */
[----:B------:R-:W-:-:S05]  /*0220*/  IMAD R0, R0, R7, RZ ;  /* 0x0000000700007224 */ /* 0x000fca00078e02ff */
[----:B------:R-:W-:-:S04]  /*0230*/  IADD3 R5, PT, PT, R0, R3, RZ ;  /* 0x0000000300057210 */ /* 0x000fc80007ffe0ff */
[----:B------:R-:W-:-:S13]  /*0240*/  ISETP.GE.AND P0, PT, R5, R2, PT ;  /* 0x000000020500720c */ /* 0x000fda0003f06270 */
[----:B------:R-:W-:Y:S05]  /*0250*/  @P0 EXIT ;  /* 0x000000000000094d */ /* 0x000fea0003800000 */
[----:B------:R-:W0:Y:S01]  /*0260*/  LDC.64 R4, c[0x0][0x380] ;  /* 0x0000e000ff047b82 */ /* 0x000e220000000a00 */
[----:B------:R-:W1:Y:S01]  /*0270*/  LDCU.64 UR4, c[0x0][0x358] ;  /* 0x00006b00ff0477ac */ /* 0x000e620008000a00 */
[----:B0-----:R-:W-:-:S05]  /*0280*/  IMAD.WIDE R4, R0, 0x4, R4 ;  /* 0x0000000400047825 */ /* 0x001fca00078e0204 */
[----:B-1----:R-:W2:Y:S01]  /*0290*/  LDG.E R0, desc[UR4][R4.64] ;  /* 0x0000000404007981 */ /* 0x002ea2000c1e1900 */
[----:B------:R-:W-:-:S06]  /*02a0*/  IMAD.WIDE R2, R3, 0x4, R4 ;  /* 0x0000000403027825 */ /* 0x000fcc00078e0204 */
[----:B------:R-:W2:Y:S02]  /*02b0*/  LDG.E R3, desc[UR4][R2.64] ;  /* 0x0000000402037981 */ /* 0x000ea4000c1e1900 */
[----:B--2---:R-:W-:-:S05]  /*02c0*/  LOP3.LUT R7, R3, R0, RZ, 0x3c, !PT ;  /* 0x0000000003077212 */ /* 0x004fca00078e3cff */
[----:B------:R-:W-:Y:S01]  /*02d0*/  STG.E desc[UR4][R4.64], R7 ;  /* 0x0000000704007986 */ /* 0x000fe2000c101904 */
[----:B------:R-:W-:Y:S05]  /*02e0*/  EXIT ;  /* 0x000000000000794d */ /* 0x000fea0003800000 */
.L_x_0:
[----:B------:R-:W-:-:S00]  /*02f0*/  BRA `(.L_x_0) ;  /* 0xfffffffc00fc7947 */ /* 0x000fc0000383ffff */
[----:B------:R-:W-:-:S00]  /*0300*/  NOP ;  /* 0x0000000000007918 */ /* 0x000fc00000000000 */
[----:B------:R-:W-:-:S00]  /*0310*/  NOP ;  /* 0x0000000000007918 */ /* 0x000fc00000000000 */
[----:B------:R-:W-:-:S00]  /*0320*/  NOP ;  /* 0x0000000000007918 */ /* 0x000fc00000000000 */
[----:B------:R-:W-:-:S00]  /*0330*/  NOP ;  /* 0x0000000000007918 */ /* 0x000fc00000000000 */
[----:B------:R-:W-:-:S00]  /*0340*/  NOP ;  /* 0x0000000000007918 */ /* 0x000fc00000000000 */
[----:B------:R-:W-:-:S00]  /*0350*/  NOP ;  /* 0x0000000000007918 */ /* 0x000fc00000000000 */
[----:B------:R-:W-:-:S00]  /*0360*/  NOP ;  /* 0x0000000000007918 */ /* 0x000fc00000000000 */
[----:B------:R-:W-:-:S00]  /*0370*/  NOP ;  /* 0x0000000000007918 */ /* 0x000fc00000000000 */
.L_x_1:


//--------------------- .nv.shared.reserved.0     --------------------------
	.section	.nv.shared.reserved.0,"aw",@nobits
	.weak		__nv_reservedSMEM_offset_0_alias
	.size		__nv_reservedSMEM_offset_0_alias, 0, 64
	.other		__nv_reservedSMEM_offset_0_alias,@"STO_CUDA_RESERVED_SHARED STV_DEFAULT"
__nv_reservedSMEM_offset_0_alias:
	.zero		0
	.zero		64


//--------------------- .nv.constant0._Z9calculatePiii --------------------------
	.section	.nv.constant0._Z9calculatePiii,"a",@progbits
	.sectionflags	@""
	.align	4
.nv.constant0._Z9calculatePiii:
	.zero		912


//--------------------- SYMBOLS --------------------------

	.type		.nv.reservedSmem.offset0,@object
	.size		.nv.reservedSmem.offset0,0x4
